//
// Generated by NVIDIA NVVM Compiler
//
// Compiler Build ID: CL-36424714
// Cuda compilation tools, release 13.0, V13.0.88
// Based on NVVM 20.0.0
//

.version 9.0
.target sm_100
.address_size 64

	// .globl	_Z22rehaussement_contrastePiS_fil

.visible .entry _Z22rehaussement_contrastePiS_fil(
	.param .u64 .ptr .align 1 _Z22rehaussement_contrastePiS_fil_param_0,
	.param .u64 .ptr .align 1 _Z22rehaussement_contrastePiS_fil_param_1,
	.param .f32 _Z22rehaussement_contrastePiS_fil_param_2,
	.param .u32 _Z22rehaussement_contrastePiS_fil_param_3,
	.param .u64 _Z22rehaussement_contrastePiS_fil_param_4
)
{
	.reg .pred 	%p<2>;
	.reg .b32 	%r<8>;
	.reg .b32 	%f<4>;
	.reg .b64 	%rd<12>;

	ld.param.u64 	%rd2, [_Z22rehaussement_contrastePiS_fil_param_0];
	ld.param.u64 	%rd3, [_Z22rehaussement_contrastePiS_fil_param_1];
	ld.param.f32 	%f1, [_Z22rehaussement_contrastePiS_fil_param_2];
	ld.param.u32 	%r1, [_Z22rehaussement_contrastePiS_fil_param_3];
	ld.param.u64 	%rd4, [_Z22rehaussement_contrastePiS_fil_param_4];
	mov.u32 	%r2, %ctaid.x;
	mov.u32 	%r3, %ntid.x;
	mul.wide.u32 	%rd5, %r2, %r3;
	mov.u32 	%r4, %tid.x;
	cvt.u64.u32 	%rd6, %r4;
	add.s64 	%rd1, %rd5, %rd6;
	setp.ge.s64 	%p1, %rd1, %rd4;
	@%p1 bra 	$L__BB0_2;
	cvta.to.global.u64 	%rd7, %rd2;
	cvta.to.global.u64 	%rd8, %rd3;
	shl.b64 	%rd9, %rd1, 2;
	add.s64 	%rd10, %rd7, %rd9;
	ld.global.u32 	%r5, [%rd10];
	sub.s32 	%r6, %r5, %r1;
	cvt.rn.f32.s32 	%f2, %r6;
	mul.f32 	%f3, %f1, %f2;
	cvt.rzi.s32.f32 	%r7, %f3;
	add.s64 	%rd11, %rd8, %rd9;
	st.global.u32 	[%rd11], %r7;
$L__BB0_2:
	ret;

}
	// .globl	_Z14calcul_min_maxPiS_il
.visible .entry _Z14calcul_min_maxPiS_il(
	.param .u64 .ptr .align 1 _Z14calcul_min_maxPiS_il_param_0,
	.param .u64 .ptr .align 1 _Z14calcul_min_maxPiS_il_param_1,
	.param .u32 _Z14calcul_min_maxPiS_il_param_2,
	.param .u64 _Z14calcul_min_maxPiS_il_param_3
)
{
	.reg .pred 	%p<2>;
	.reg .b32 	%r<16>;
	.reg .b64 	%rd<15>;

	ld.param.u64 	%rd2, [_Z14calcul_min_maxPiS_il_param_0];
	ld.param.u64 	%rd3, [_Z14calcul_min_maxPiS_il_param_1];
	ld.param.u32 	%r1, [_Z14calcul_min_maxPiS_il_param_2];
	ld.param.u64 	%rd4, [_Z14calcul_min_maxPiS_il_param_3];
	mov.u32 	%r2, %ctaid.x;
	mov.u32 	%r3, %ntid.x;
	mul.wide.u32 	%rd5, %r2, %r3;
	mov.u32 	%r4, %tid.x;
	cvt.u64.u32 	%rd6, %r4;
	add.s64 	%rd1, %rd5, %rd6;
	setp.ge.s64 	%p1, %rd1, %rd4;
	@%p1 bra 	$L__BB1_2;
	cvta.to.global.u64 	%rd7, %rd3;
	cvta.to.global.u64 	%rd8, %rd2;
	shr.u32 	%r5, %r1, 31;
	add.s32 	%r6, %r1, %r5;
	shr.s32 	%r7, %r6, 1;
	and.b32  	%r8, %r1, 1;
	add.s32 	%r9, %r7, %r8;
	shl.b64 	%rd9, %rd1, 2;
	add.s64 	%rd10, %rd8, %rd9;
	ld.global.u32 	%r10, [%rd10];
	mul.wide.s32 	%rd11, %r9, 4;
	add.s64 	%rd12, %rd10, %rd11;
	ld.global.u32 	%r11, [%rd12];
	min.s32 	%r12, %r10, %r11;
	st.global.u32 	[%rd10], %r12;
	add.s64 	%rd13, %rd7, %rd9;
	ld.global.u32 	%r13, [%rd13];
	add.s64 	%rd14, %rd13, %rd11;
	ld.global.u32 	%r14, [%rd14];
	max.s32 	%r15, %r13, %r14;
	st.global.u32 	[%rd13], %r15;
$L__BB1_2:
	ret;

}


// ===== COMPILED SASS (sm_100) =====

	.target	sm_100

	.elftype	@"ET_EXEC"


//--------------------- .note.nv.tkinfo           --------------------------
	.section	.note.nv.tkinfo,"",@"SHT_NOTE"
	.sectionflags	@"SHF_NOTE_NV_TKINFO"
	.tkinfo
        /*0018*/ 	.word	0x00000002
        /*0030*/ 	.string	""
        /*0030*/ 	.string	"ptxas"
        /*0030*/ 	.string	"Cuda compilation tools, release 13.0, V13.0.88"
        /*0030*/ 	.string	"Build cuda_13.0.r13.0/compiler.36424714_0"
        /*0030*/ 	.string	"-arch sm_100 -m 64 "



//--------------------- .note.nv.cuinfo           --------------------------
	.section	.note.nv.cuinfo,"",@"SHT_NOTE"
	.sectionflags	@"SHF_NOTE_NV_CUINFO"
        /*0018*/ 	.short	0x0002
        /*001a*/ 	.short	0x0064
        /*001c*/ 	.short	0x0082
	.zero		2


//--------------------- .nv.info                  --------------------------
	.section	.nv.info,"",@"SHT_CUDA_INFO"
	.align	4


	//----- nvinfo : EIATTR_REGCOUNT
	.align		4
        /*0000*/ 	.byte	0x04, 0x2f
        /*0002*/ 	.short	(.L_1 - .L_0)
	.align		4
.L_0:
        /*0004*/ 	.word	index@(_Z22rehaussement_contrastePiS_fil)
        /*0008*/ 	.word	0x0000000a


	//----- nvinfo : EIATTR_FRAME_SIZE
	.align		4
.L_1:
        /*000c*/ 	.byte	0x04, 0x11
        /*000e*/ 	.short	(.L_3 - .L_2)
	.align		4
.L_2:
        /*0010*/ 	.word	index@(_Z22rehaussement_contrastePiS_fil)
        /*0014*/ 	.word	0x00000000


	//----- nvinfo : EIATTR_REGCOUNT
	.align		4
.L_3:
        /*0018*/ 	.byte	0x04, 0x2f
        /*001a*/ 	.short	(.L_5 - .L_4)
	.align		4
.L_4:
        /*001c*/ 	.word	index@(_Z14calcul_min_maxPiS_il)
        /*0020*/ 	.word	0x00000010


	//----- nvinfo : EIATTR_FRAME_SIZE
	.align		4
.L_5:
        /*0024*/ 	.byte	0x04, 0x11
        /*0026*/ 	.short	(.L_7 - .L_6)
	.align		4
.L_6:
        /*0028*/ 	.word	index@(_Z14calcul_min_maxPiS_il)
        /*002c*/ 	.word	0x00000000


	//----- nvinfo : EIATTR_MIN_STACK_SIZE
	.align		4
.L_7:
        /*0030*/ 	.byte	0x04, 0x12
        /*0032*/ 	.short	(.L_9 - .L_8)
	.align		4
.L_8:
        /*0034*/ 	.word	index@(_Z14calcul_min_maxPiS_il)
        /*0038*/ 	.word	0x00000000


	//----- nvinfo : EIATTR_MIN_STACK_SIZE
	.align		4
.L_9:
        /*003c*/ 	.byte	0x04, 0x12
        /*003e*/ 	.short	(.L_11 - .L_10)
	.align		4
.L_10:
        /*0040*/ 	.word	index@(_Z22rehaussement_contrastePiS_fil)
        /*0044*/ 	.word	0x00000000
.L_11:


//--------------------- .nv.compat                --------------------------
	.section	.nv.compat,"",@"SHT_CUDA_COMPAT_INFO"
	.align	4
        /*0000*/ 	.byte	0x02, 0x09, 0x00, 0x00, 0x02, 0x02, 0x01, 0x00, 0x02, 0x05, 0x05, 0x00, 0x03, 0x07, 0x01, 0x01
        /*0010*/ 	.byte	0x02, 0x03, 0x00, 0x00, 0x02, 0x06, 0x01, 0x00, 0x04, 0x0b, 0x08, 0x00, 0x09, 0x00, 0x00, 0x00
        /*0020*/ 	.byte	0x00, 0x00, 0x00, 0x00


//--------------------- .nv.info._Z14calcul_min_maxPiS_il --------------------------
	.section	.nv.info._Z14calcul_min_maxPiS_il,"",@"SHT_CUDA_INFO"
	.sectionflags	@""
	.align	4


	//----- nvinfo : EIATTR_CUDA_API_VERSION
	.align		4
        /*0000*/ 	.byte	0x04, 0x37
        /*0002*/ 	.short	(.L_13 - .L_12)
.L_12:
        /*0004*/ 	.word	0x00000082


	//----- nvinfo : EIATTR_KPARAM_INFO
	.align		4
.L_13:
        /*0008*/ 	.byte	0x04, 0x17
        /*000a*/ 	.short	(.L_15 - .L_14)
.L_14:
        /*000c*/ 	.word	0x00000000
        /*0010*/ 	.short	0x0003
        /*0012*/ 	.short	0x0018
        /*0014*/ 	.byte	0x00, 0xf0, 0x21, 0x00


	//----- nvinfo : EIATTR_KPARAM_INFO
	.align		4
.L_15:
        /*0018*/ 	.byte	0x04, 0x17
        /*001a*/ 	.short	(.L_17 - .L_16)
.L_16:
        /*001c*/ 	.word	0x00000000
        /*0020*/ 	.short	0x0002
        /*0022*/ 	.short	0x0010
        /*0024*/ 	.byte	0x00, 0xf0, 0x11, 0x00


	//----- nvinfo : EIATTR_KPARAM_INFO
	.align		4
.L_17:
        /*0028*/ 	.byte	0x04, 0x17
        /*002a*/ 	.short	(.L_19 - .L_18)
.L_18:
        /*002c*/ 	.word	0x00000000
        /*0030*/ 	.short	0x0001
        /*0032*/ 	.short	0x0008
        /*0034*/ 	.byte	0x00, 0xf5, 0x21, 0x00


	//----- nvinfo : EIATTR_KPARAM_INFO
	.align		4
.L_19:
        /*0038*/ 	.byte	0x04, 0x17
        /*003a*/ 	.short	(.L_21 - .L_20)
.L_20:
        /*003c*/ 	.word	0x00000000
        /*0040*/ 	.short	0x0000
        /*0042*/ 	.short	0x0000
        /*0044*/ 	.byte	0x00, 0xf5, 0x21, 0x00


	//----- nvinfo : EIATTR_SPARSE_MMA_MASK
	.align		4
.L_21:
        /*0048*/ 	.byte	0x03, 0x50
        /*004a*/ 	.short	0x0000


	//----- nvinfo : EIATTR_MAXREG_COUNT
	.align		4
        /*004c*/ 	.byte	0x03, 0x1b
        /*004e*/ 	.short	0x00ff


	//----- nvinfo : EIATTR_MERCURY_ISA_VERSION
	.align		4
        /*0050*/ 	.byte	0x03, 0x5f
        /*0052*/ 	.short	0x0101


	//----- nvinfo : EIATTR_VRC_CTA_INIT_COUNT
	.align		4
        /*0054*/ 	.byte	0x02, 0x4a
	.zero		1
	.zero		1


	//----- nvinfo : EIATTR_EXIT_INSTR_OFFSETS
	.align		4
        /*0058*/ 	.byte	0x04, 0x1c
        /*005a*/ 	.short	(.L_23 - .L_22)


	//   ....[0]....
.L_22:
        /*005c*/ 	.word	0x00000090


	//   ....[1]....
        /*0060*/ 	.word	0x00000200


	//----- nvinfo : EIATTR_CBANK_PARAM_SIZE
	.align		4
.L_23:
        /*0064*/ 	.byte	0x03, 0x19
        /*0066*/ 	.short	0x0020


	//----- nvinfo : EIATTR_PARAM_CBANK
	.align		4
        /*0068*/ 	.byte	0x04, 0x0a
        /*006a*/ 	.short	(.L_25 - .L_24)
	.align		4
.L_24:
        /*006c*/ 	.word	index@(.nv.constant0._Z14calcul_min_maxPiS_il)
        /*0070*/ 	.short	0x0380
        /*0072*/ 	.short	0x0020


	//----- nvinfo : EIATTR_SW_WAR
	.align		4
.L_25:
        /*0074*/ 	.byte	0x04, 0x36
        /*0076*/ 	.short	(.L_27 - .L_26)
.L_26:
        /*0078*/ 	.word	0x00000008
.L_27:


//--------------------- .nv.info._Z22rehaussement_contrastePiS_fil --------------------------
	.section	.nv.info._Z22rehaussement_contrastePiS_fil,"",@"SHT_CUDA_INFO"
	.sectionflags	@""
	.align	4


	//----- nvinfo : EIATTR_CUDA_API_VERSION
	.align		4
        /*0000*/ 	.byte	0x04, 0x37
        /*0002*/ 	.short	(.L_29 - .L_28)
.L_28:
        /*0004*/ 	.word	0x00000082


	//----- nvinfo : EIATTR_KPARAM_INFO
	.align		4
.L_29:
        /*0008*/ 	.byte	0x04, 0x17
        /*000a*/ 	.short	(.L_31 - .L_30)
.L_30:
        /*000c*/ 	.word	0x00000000
        /*0010*/ 	.short	0x0004
        /*0012*/ 	.short	0x0018
        /*0014*/ 	.byte	0x00, 0xf0, 0x21, 0x00


	//----- nvinfo : EIATTR_KPARAM_INFO
	.align		4
.L_31:
        /*0018*/ 	.byte	0x04, 0x17
        /*001a*/ 	.short	(.L_33 - .L_32)
.L_32:
        /*001c*/ 	.word	0x00000000
        /*0020*/ 	.short	0x0003
        /*0022*/ 	.short	0x0014
        /*0024*/ 	.byte	0x00, 0xf0, 0x11, 0x00


	//----- nvinfo : EIATTR_KPARAM_INFO
	.align		4
.L_33:
        /*0028*/ 	.byte	0x04, 0x17
        /*002a*/ 	.short	(.L_35 - .L_34)
.L_34:
        /*002c*/ 	.word	0x00000000
        /*0030*/ 	.short	0x0002
        /*0032*/ 	.short	0x0010
        /*0034*/ 	.byte	0x00, 0xf0, 0x11, 0x00


	//----- nvinfo : EIATTR_KPARAM_INFO
	.align		4
.L_35:
        /*0038*/ 	.byte	0x04, 0x17
        /*003a*/ 	.short	(.L_37 - .L_36)
.L_36:
        /*003c*/ 	.word	0x00000000
        /*0040*/ 	.short	0x0001
        /*0042*/ 	.short	0x0008
        /*0044*/ 	.byte	0x00, 0xf5, 0x21, 0x00


	//----- nvinfo : EIATTR_KPARAM_INFO
	.align		4
.L_37:
        /*0048*/ 	.byte	0x04, 0x17
        /*004a*/ 	.short	(.L_39 - .L_38)
.L_38:
        /*004c*/ 	.word	0x00000000
        /*0050*/ 	.short	0x0000
        /*0052*/ 	.short	0x0000
        /*0054*/ 	.byte	0x00, 0xf5, 0x21, 0x00


	//----- nvinfo : EIATTR_SPARSE_MMA_MASK
	.align		4
.L_39:
        /*0058*/ 	.byte	0x03, 0x50
        /*005a*/ 	.short	0x0000


	//----- nvinfo : EIATTR_MAXREG_COUNT
	.align		4
        /*005c*/ 	.byte	0x03, 0x1b
        /*005e*/ 	.short	0x00ff


	//----- nvinfo : EIATTR_MERCURY_ISA_VERSION
	.align		4
        /*0060*/ 	.byte	0x03, 0x5f
        /*0062*/ 	.short	0x0101


	//----- nvinfo : EIATTR_VRC_CTA_INIT_COUNT
	.align		4
        /*0064*/ 	.byte	0x02, 0x4a
	.zero		1
	.zero		1


	//----- nvinfo : EIATTR_EXIT_INSTR_OFFSETS
	.align		4
        /*0068*/ 	.byte	0x04, 0x1c
        /*006a*/ 	.short	(.L_41 - .L_40)


	//   ....[0]....
.L_40:
        /*006c*/ 	.word	0x00000090


	//   ....[1]....
        /*0070*/ 	.word	0x00000190


	//----- nvinfo : EIATTR_CBANK_PARAM_SIZE
	.align		4
.L_41:
        /*0074*/ 	.byte	0x03, 0x19
        /*0076*/ 	.short	0x0020


	//----- nvinfo : EIATTR_PARAM_CBANK
	.align		4
        /*0078*/ 	.byte	0x04, 0x0a
        /*007a*/ 	.short	(.L_43 - .L_42)
	.align		4
.L_42:
        /*007c*/ 	.word	index@(.nv.constant0._Z22rehaussement_contrastePiS_fil)
        /*0080*/ 	.short	0x0380
        /*0082*/ 	.short	0x0020


	//----- nvinfo : EIATTR_SW_WAR
	.align		4
.L_43:
        /*0084*/ 	.byte	0x04, 0x36
        /*0086*/ 	.short	(.L_45 - .L_44)
.L_44:
        /*0088*/ 	.word	0x00000008
.L_45:


//--------------------- .nv.callgraph             --------------------------
	.section	.nv.callgraph,"",@"SHT_CUDA_CALLGRAPH"
	.align	4
	.sectionentsize	8
	.align		4
        /*0000*/ 	.word	0x00000000
	.align		4
        /*0004*/ 	.word	0xffffffff
	.align		4
        /*0008*/ 	.word	0x00000000
	.align		4
        /*000c*/ 	.word	0xfffffffe
	.align		4
        /*0010*/ 	.word	0x00000000
	.align		4
        /*0014*/ 	.word	0xfffffffd
	.align		4
        /*0018*/ 	.word	0x00000000
	.align		4
        /*001c*/ 	.word	0xfffffffc


//--------------------- .text._Z14calcul_min_maxPiS_il --------------------------
	.section	.text._Z14calcul_min_maxPiS_il,"ax",@progbits
	.align	128
        .global         _Z14calcul_min_maxPiS_il
        .type           _Z14calcul_min_maxPiS_il,@function
        .size           _Z14calcul_min_maxPiS_il,(.L_x_2 - _Z14calcul_min_maxPiS_il)
        .other          _Z14calcul_min_maxPiS_il,@"STO_CUDA_ENTRY STV_DEFAULT"
_Z14calcul_min_maxPiS_il:
.text._Z14calcul_min_maxPiS_il:
[----:B------:R-:W-:Y:S01]  /*0000*/  LDC R1, c[0x0][0x37c] ;  /* 0x0000df00ff017b82 */ /* 0x000fe20000000800 */
[----:B------:R-:W0:Y:S07]  /*0010*/  S2R R2, SR_TID.X ;  /* 0x0000000000027919 */ /* 0x000e2e0000002100 */
[----:B------:R-:W0:Y:S01]  /*0020*/  S2UR UR4, SR_CTAID.X ;  /* 0x00000000000479c3 */ /* 0x000e220000002500 */
[----:B------:R-:W1:Y:S01]  /*0030*/  LDCU.64 UR6, c[0x0][0x398] ;  /* 0x00007300ff0677ac */ /* 0x000e620008000a00 */
[----:B------:R-:W-:-:S06]  /*0040*/  IMAD.MOV.U32 R3, RZ, RZ, RZ ;  /* 0x000000ffff037224 */ /* 0x000fcc00078e00ff */
[----:B------:R-:W0:Y:S02]  /*0050*/  LDC R5, c[0x0][0x360] ;  /* 0x0000d800ff057b82 */ /* 0x000e240000000800 */
[----:B0-----:R-:W-:-:S03]  /*0060*/  IMAD.WIDE.U32 R2, R5, UR4, R2 ;  /* 0x0000000405027c25 */ /* 0x001fc6000f8e0002 */
[----:B-1----:R-:W-:-:S04]  /*0070*/  ISETP.GE.U32.AND P0, PT, R2, UR6, PT ;  /* 0x0000000602007c0c */ /* 0x002fc8000bf06070 */
[----:B------:R-:W-:-:S13]  /*0080*/  ISETP.GE.AND.EX P0, PT, R3, UR7, PT, P0 ;  /* 0x0000000703007c0c */ /* 0x000fda000bf06300 */
[----:B------:R-:W-:Y:S05]  /*0090*/  @P0 EXIT ;  /* 0x000000000000094d */ /* 0x000fea0003800000 */
[----:B------:R-:W0:Y:S01]  /*00a0*/  LDC R5, c[0x0][0x390] ;  /* 0x0000e400ff057b82 */ /* 0x000e220000000800 */
[----:B------:R-:W1:Y:S01]  /*00b0*/  LDCU.128 UR8, c[0x0][0x380] ;  /* 0x00007000ff0877ac */ /* 0x000e620008000c00 */
[C---:B------:R-:W-:Y:S01]  /*00c0*/  IMAD.SHL.U32 R6, R2.reuse, 0x4, RZ ;  /* 0x0000000402067824 */ /* 0x040fe200078e00ff */
[----:B------:R-:W-:Y:S01]  /*00d0*/  SHF.L.U64.HI R7, R2, 0x2, R3 ;  /* 0x0000000202077819 */ /* 0x000fe20000010203 */
[----:B------:R-:W2:Y:S03]  /*00e0*/  LDCU.64 UR4, c[0x0][0x358] ;  /* 0x00006b00ff0477ac */ /* 0x000ea60008000a00 */
[----:B-1----:R-:W-:-:S04]  /*00f0*/  IADD3 R2, P0, PT, R6, UR8, RZ ;  /* 0x0000000806027c10 */ /* 0x002fc8000ff1e0ff */
[----:B------:R-:W-:Y:S02]  /*0100*/  IADD3.X R3, PT, PT, R7, UR9, RZ, P0, !PT ;  /* 0x0000000907037c10 */ /* 0x000fe400087fe4ff */
[C---:B0-----:R-:W-:Y:S02]  /*0110*/  LEA.HI R0, R5.reuse, R5, RZ, 0x1 ;  /* 0x0000000505007211 */ /* 0x041fe400078f08ff */
[----:B------:R-:W-:-:S04]  /*0120*/  LOP3.LUT R5, R5, 0x1, RZ, 0xc0, !PT ;  /* 0x0000000105057812 */ /* 0x000fc800078ec0ff */
[----:B------:R-:W-:Y:S02]  /*0130*/  LEA.HI.SX32 R9, R0, R5, 0x1f ;  /* 0x0000000500097211 */ /* 0x000fe400078ffaff */
[----:B--2---:R-:W2:Y:S03]  /*0140*/  LDG.E R0, desc[UR4][R2.64] ;  /* 0x0000000402007981 */ /* 0x004ea6000c1e1900 */
[----:B------:R-:W-:-:S06]  /*0150*/  IMAD.WIDE R4, R9, 0x4, R2 ;  /* 0x0000000409047825 */ /* 0x000fcc00078e0202 */
[----:B------:R-:W2:Y:S01]  /*0160*/  LDG.E R5, desc[UR4][R4.64] ;  /* 0x0000000404057981 */ /* 0x000ea2000c1e1900 */
[----:B------:R-:W-:-:S04]  /*0170*/  IADD3 R6, P0, PT, R6, UR10, RZ ;  /* 0x0000000a06067c10 */ /* 0x000fc8000ff1e0ff */
[----:B------:R-:W-:-:S03]  /*0180*/  IADD3.X R7, PT, PT, R7, UR11, RZ, P0, !PT ;  /* 0x0000000b07077c10 */ /* 0x000fc600087fe4ff */
[----:B------:R-:W-:Y:S01]  /*0190*/  IMAD.WIDE R8, R9, 0x4, R6 ;  /* 0x0000000409087825 */ /* 0x000fe200078e0206 */
[----:B--2---:R-:W-:-:S05]  /*01a0*/  VIMNMX R11, PT, PT, R0, R5, PT ;  /* 0x00000005000b7248 */ /* 0x004fca0003fe0100 */
[----:B------:R-:W-:Y:S04]  /*01b0*/  STG.E desc[UR4][R2.64], R11 ;  /* 0x0000000b02007986 */ /* 0x000fe8000c101904 */
[----:B------:R-:W2:Y:S04]  /*01c0*/  LDG.E R9, desc[UR4][R8.64] ;  /* 0x0000000408097981 */ /* 0x000ea8000c1e1900 */
[----:B------:R-:W2:Y:S02]  /*01d0*/  LDG.E R0, desc[UR4][R6.64] ;  /* 0x0000000406007981 */ /* 0x000ea4000c1e1900 */
[----:B--2---:R-:W-:-:S05]  /*01e0*/  VIMNMX R13, PT, PT, R0, R9, !PT ;  /* 0x00000009000d7248 */ /* 0x004fca0007fe0100 */
[----:B------:R-:W-:Y:S01]  /*01f0*/  STG.E desc[UR4][R6.64], R13 ;  /* 0x0000000d06007986 */ /* 0x000fe2000c101904 */
[----:B------:R-:W-:Y:S05]  /*0200*/  EXIT ;  /* 0x000000000000794d */ /* 0x000fea0003800000 */
.L_x_0:
[----:B------:R-:W-:-:S00]  /*0210*/  BRA `(.L_x_0) ;  /* 0xfffffffc00fc7947 */ /* 0x000fc0000383ffff */
[----:B------:R-:W-:-:S00]  /*0220*/  NOP ;  /* 0x0000000000007918 */ /* 0x000fc00000000000 */
        /* <DEDUP_REMOVED lines=13> */
.L_x_2:


//--------------------- .text._Z22rehaussement_contrastePiS_fil --------------------------
	.section	.text._Z22rehaussement_contrastePiS_fil,"ax",@progbits
	.align	128
        .global         _Z22rehaussement_contrastePiS_fil
        .type           _Z22rehaussement_contrastePiS_fil,@function
        .size           _Z22rehaussement_contrastePiS_fil,(.L_x_3 - _Z22rehaussement_contrastePiS_fil)
        .other          _Z22rehaussement_contrastePiS_fil,@"STO_CUDA_ENTRY STV_DEFAULT"
_Z22rehaussement_contrastePiS_fil:
.text._Z22rehaussement_contrastePiS_fil:
        /* <DEDUP_REMOVED lines=10> */
[----:B------:R-:W0:Y:S01]  /*00a0*/  LDCU.128 UR8, c[0x0][0x380] ;  /* 0x00007000ff0877ac */ /* 0x000e220008000c00 */
[C---:B------:R-:W-:Y:S01]  /*00b0*/  IMAD.SHL.U32 R4, R2.reuse, 0x4, RZ ;  /* 0x0000000402047824 */ /* 0x040fe200078e00ff */
[----:B------:R-:W-:Y:S01]  /*00c0*/  SHF.L.U64.HI R5, R2, 0x2, R3 ;  /* 0x0000000202057819 */ /* 0x000fe20000010203 */
[----:B------:R-:W1:Y:S01]  /*00d0*/  LDCU.64 UR4, c[0x0][0x358] ;  /* 0x00006b00ff0477ac */ /* 0x000e620008000a00 */
[----:B------:R-:W2:Y:S02]  /*00e0*/  LDCU.64 UR6, c[0x0][0x390] ;  /* 0x00007200ff0677ac */ /* 0x000ea40008000a00 */
[----:B0-----:R-:W-:-:S04]  /*00f0*/  IADD3 R2, P0, PT, R4, UR8, RZ ;  /* 0x0000000804027c10 */ /* 0x001fc8000ff1e0ff */
[----:B------:R-:W-:-:S05]  /*0100*/  IADD3.X R3, PT, PT, R5, UR9, RZ, P0, !PT ;  /* 0x0000000905037c10 */ /* 0x000fca00087fe4ff */
[----:B-1----:R-:W2:Y:S01]  /*0110*/  LDG.E R2, desc[UR4][R2.64] ;  /* 0x0000000402027981 */ /* 0x002ea2000c1e1900 */
[----:B------:R-:W-:-:S04]  /*0120*/  IADD3 R4, P0, PT, R4, UR10, RZ ;  /* 0x0000000a04047c10 */ /* 0x000fc8000ff1e0ff */
[----:B------:R-:W-:Y:S01]  /*0130*/  IADD3.X R5, PT, PT, R5, UR11, RZ, P0, !PT ;  /* 0x0000000b05057c10 */ /* 0x000fe200087fe4ff */
[----:B--2---:R-:W-:-:S05]  /*0140*/  VIADD R0, R2, -UR7 ;  /* 0x8000000702007c36 */ /* 0x004fca0008000000 */
[----:B------:R-:W-:-:S05]  /*0150*/  I2FP.F32.S32 R0, R0 ;  /* 0x0000000000007245 */ /* 0x000fca0000201400 */
[----:B------:R-:W-:-:S04]  /*0160*/  FMUL R0, R0, UR6 ;  /* 0x0000000600007c20 */ /* 0x000fc80008400000 */
[----:B------:R-:W0:Y:S02]  /*0170*/  F2I.TRUNC.NTZ R7, R0 ;  /* 0x0000000000077305 */ /* 0x000e24000020f100 */
[----:B0-----:R-:W-:Y:S01]  /*0180*/  STG.E desc[UR4][R4.64], R7 ;  /* 0x0000000704007986 */ /* 0x001fe2000c101904 */
[----:B------:R-:W-:Y:S05]  /*0190*/  EXIT ;  /* 0x000000000000794d */ /* 0x000fea0003800000 */
.L_x_1:
        /* <DEDUP_REMOVED lines=14> */
.L_x_3:


//--------------------- .nv.shared.reserved.0     --------------------------
	.section	.nv.shared.reserved.0,"aw",@nobits
	.weak		__nv_reservedSMEM_offset_0_alias
	.size		__nv_reservedSMEM_offset_0_alias, 0, 64
	.other		__nv_reservedSMEM_offset_0_alias,@"STO_CUDA_RESERVED_SHARED STV_DEFAULT"
__nv_reservedSMEM_offset_0_alias:
	.zero		0
	.zero		64


//--------------------- .nv.constant0._Z14calcul_min_maxPiS_il --------------------------
	.section	.nv.constant0._Z14calcul_min_maxPiS_il,"a",@progbits
	.sectionflags	@""
	.align	4
.nv.constant0._Z14calcul_min_maxPiS_il:
	.zero		928


//--------------------- .nv.constant0._Z22rehaussement_contrastePiS_fil --------------------------
	.section	.nv.constant0._Z22rehaussement_contrastePiS_fil,"a",@progbits
	.sectionflags	@""
	.align	4
.nv.constant0._Z22rehaussement_contrastePiS_fil:
	.zero		928


//--------------------- SYMBOLS --------------------------

	.type		.nv.reservedSmem.offset0,@object
	.size		.nv.reservedSmem.offset0,0x4
